//
// Generated by NVIDIA NVVM Compiler
//
// Compiler Build ID: CL-36424714
// Cuda compilation tools, release 13.0, V13.0.88
// Based on NVVM 20.0.0
//

.version 9.0
.target sm_100
.address_size 64

	// .globl	_Z17Kernel_by_pointerP11DataElement
.extern .func  (.param .b32 func_retval0) vprintf
(
	.param .b64 vprintf_param_0,
	.param .b64 vprintf_param_1
)
;
.global .align 1 .b8 $str[41] = {79, 110, 32, 100, 101, 118, 105, 99, 101, 32, 98, 121, 32, 112, 111, 105, 110, 116, 101, 114, 58, 32, 110, 97, 109, 101, 61, 37, 115, 44, 32, 118, 97, 108, 117, 101, 61, 37, 100, 10};
.global .align 1 .b8 $str$1[37] = {79, 110, 32, 100, 101, 118, 105, 99, 101, 32, 98, 121, 32, 114, 101, 102, 58, 32, 110, 97, 109, 101, 61, 37, 115, 44, 32, 118, 97, 108, 117, 101, 61, 37, 100, 10};
.global .align 1 .b8 $str$2[39] = {79, 110, 32, 100, 101, 118, 105, 99, 101, 32, 98, 121, 32, 118, 97, 108, 117, 101, 58, 32, 110, 97, 109, 101, 61, 37, 115, 44, 32, 118, 97, 108, 117, 101, 61, 37, 100, 10};

.visible .entry _Z17Kernel_by_pointerP11DataElement(
	.param .u64 .ptr .align 1 _Z17Kernel_by_pointerP11DataElement_param_0
)
{
	.local .align 8 .b8 	__local_depot0[16];
	.reg .b64 	%SP;
	.reg .b64 	%SPL;
	.reg .b16 	%rs<2>;
	.reg .b32 	%r<6>;
	.reg .b64 	%rd<9>;

	mov.u64 	%SPL, __local_depot0;
	cvta.local.u64 	%SP, %SPL;
	ld.param.u64 	%rd1, [_Z17Kernel_by_pointerP11DataElement_param_0];
	cvta.to.global.u64 	%rd2, %rd1;
	add.u64 	%rd3, %SP, 0;
	add.u64 	%rd4, %SPL, 0;
	ld.global.u64 	%rd5, [%rd2+16];
	ld.global.u32 	%r1, [%rd2+24];
	st.local.u64 	[%rd4], %rd5;
	st.local.u32 	[%rd4+8], %r1;
	mov.u64 	%rd6, $str;
	cvta.global.u64 	%rd7, %rd6;
	{ // callseq 0, 0
	.param .b64 param0;
	st.param.b64 	[param0], %rd7;
	.param .b64 param1;
	st.param.b64 	[param1], %rd3;
	.param .b32 retval0;
	call.uni (retval0), 
	vprintf, 
	(
	param0, 
	param1
	);
	ld.param.b32 	%r2, [retval0];
	} // callseq 0
	ld.global.u64 	%rd8, [%rd2+16];
	mov.b16 	%rs1, 112;
	st.u8 	[%rd8], %rs1;
	ld.global.u32 	%r4, [%rd2+24];
	add.s32 	%r5, %r4, 1;
	st.global.u32 	[%rd2+24], %r5;
	ret;

}
	// .globl	_Z13Kernel_by_refR11DataElement
.visible .entry _Z13Kernel_by_refR11DataElement(
	.param .u64 .ptr .align 1 _Z13Kernel_by_refR11DataElement_param_0
)
{
	.local .align 8 .b8 	__local_depot1[16];
	.reg .b64 	%SP;
	.reg .b64 	%SPL;
	.reg .b16 	%rs<2>;
	.reg .b32 	%r<6>;
	.reg .b64 	%rd<9>;

	mov.u64 	%SPL, __local_depot1;
	cvta.local.u64 	%SP, %SPL;
	ld.param.u64 	%rd1, [_Z13Kernel_by_refR11DataElement_param_0];
	cvta.to.global.u64 	%rd2, %rd1;
	add.u64 	%rd3, %SP, 0;
	add.u64 	%rd4, %SPL, 0;
	ld.global.u64 	%rd5, [%rd2+16];
	ld.global.u32 	%r1, [%rd2+24];
	st.local.u64 	[%rd4], %rd5;
	st.local.u32 	[%rd4+8], %r1;
	mov.u64 	%rd6, $str$1;
	cvta.global.u64 	%rd7, %rd6;
	{ // callseq 1, 0
	.param .b64 param0;
	st.param.b64 	[param0], %rd7;
	.param .b64 param1;
	st.param.b64 	[param1], %rd3;
	.param .b32 retval0;
	call.uni (retval0), 
	vprintf, 
	(
	param0, 
	param1
	);
	ld.param.b32 	%r2, [retval0];
	} // callseq 1
	ld.global.u64 	%rd8, [%rd2+16];
	mov.b16 	%rs1, 114;
	st.u8 	[%rd8], %rs1;
	ld.global.u32 	%r4, [%rd2+24];
	add.s32 	%r5, %r4, 1;
	st.global.u32 	[%rd2+24], %r5;
	ret;

}
	// .globl	_Z15Kernel_by_value11DataElement
.visible .entry _Z15Kernel_by_value11DataElement(
	.param .align 8 .b8 _Z15Kernel_by_value11DataElement_param_0[32]
)
{
	.local .align 8 .b8 	__local_depot2[16];
	.reg .b64 	%SP;
	.reg .b64 	%SPL;
	.reg .b16 	%rs<2>;
	.reg .b32 	%r<4>;
	.reg .b64 	%rd<7>;

	mov.u64 	%SPL, __local_depot2;
	cvta.local.u64 	%SP, %SPL;
	ld.param.u32 	%r1, [_Z15Kernel_by_value11DataElement_param_0+24];
	ld.param.u64 	%rd1, [_Z15Kernel_by_value11DataElement_param_0+16];
	add.u64 	%rd2, %SP, 0;
	add.u64 	%rd3, %SPL, 0;
	cvta.to.global.u64 	%rd4, %rd1;
	st.local.u64 	[%rd3], %rd1;
	st.local.u32 	[%rd3+8], %r1;
	mov.u64 	%rd5, $str$2;
	cvta.global.u64 	%rd6, %rd5;
	{ // callseq 2, 0
	.param .b64 param0;
	st.param.b64 	[param0], %rd6;
	.param .b64 param1;
	st.param.b64 	[param1], %rd2;
	.param .b32 retval0;
	call.uni (retval0), 
	vprintf, 
	(
	param0, 
	param1
	);
	ld.param.b32 	%r2, [retval0];
	} // callseq 2
	mov.b16 	%rs1, 118;
	st.global.u8 	[%rd4], %rs1;
	ret;

}


// ===== COMPILED SASS (sm_100) =====

	.target	sm_100

	.elftype	@"ET_EXEC"


//--------------------- .note.nv.tkinfo           --------------------------
	.section	.note.nv.tkinfo,"",@"SHT_NOTE"
	.sectionflags	@"SHF_NOTE_NV_TKINFO"
	.tkinfo
        /*0018*/ 	.word	0x00000002
        /*0030*/ 	.string	""
        /*0030*/ 	.string	"ptxas"
        /*0030*/ 	.string	"Cuda compilation tools, release 13.0, V13.0.88"
        /*0030*/ 	.string	"Build cuda_13.0.r13.0/compiler.36424714_0"
        /*0030*/ 	.string	"-arch sm_100 -m 64 "



//--------------------- .note.nv.cuinfo           --------------------------
	.section	.note.nv.cuinfo,"",@"SHT_NOTE"
	.sectionflags	@"SHF_NOTE_NV_CUINFO"
        /*0018*/ 	.short	0x0002
        /*001a*/ 	.short	0x0064
        /*001c*/ 	.short	0x0082
	.zero		2


//--------------------- .nv.info                  --------------------------
	.section	.nv.info,"",@"SHT_CUDA_INFO"
	.align	4


	//----- nvinfo : EIATTR_REGCOUNT
	.align		4
        /*0000*/ 	.byte	0x04, 0x2f
        /*0002*/ 	.short	(.L_4 - .L_3)
	.align		4
.L_3:
        /*0004*/ 	.word	index@(_Z17Kernel_by_pointerP11DataElement)
        /*0008*/ 	.word	0x00000018


	//----- nvinfo : EIATTR_FRAME_SIZE
	.align		4
.L_4:
        /*000c*/ 	.byte	0x04, 0x11
        /*000e*/ 	.short	(.L_6 - .L_5)
	.align		4
.L_5:
        /*0010*/ 	.word	index@(_Z17Kernel_by_pointerP11DataElement)
        /*0014*/ 	.word	0x00000010


	//----- nvinfo : EIATTR_REGCOUNT
	.align		4
.L_6:
        /*0018*/ 	.byte	0x04, 0x2f
        /*001a*/ 	.short	(.L_8 - .L_7)
	.align		4
.L_7:
        /*001c*/ 	.word	index@(_Z13Kernel_by_refR11DataElement)
        /*0020*/ 	.word	0x00000018


	//----- nvinfo : EIATTR_FRAME_SIZE
	.align		4
.L_8:
        /*0024*/ 	.byte	0x04, 0x11
        /*0026*/ 	.short	(.L_10 - .L_9)
	.align		4
.L_9:
        /*0028*/ 	.word	index@(_Z13Kernel_by_refR11DataElement)
        /*002c*/ 	.word	0x00000010


	//----- nvinfo : EIATTR_REGCOUNT
	.align		4
.L_10:
        /*0030*/ 	.byte	0x04, 0x2f
        /*0032*/ 	.short	(.L_12 - .L_11)
	.align		4
.L_11:
        /*0034*/ 	.word	index@(_Z15Kernel_by_value11DataElement)
        /*0038*/ 	.word	0x00000018


	//----- nvinfo : EIATTR_FRAME_SIZE
	.align		4
.L_12:
        /*003c*/ 	.byte	0x04, 0x11
        /*003e*/ 	.short	(.L_14 - .L_13)
	.align		4
.L_13:
        /*0040*/ 	.word	index@(_Z15Kernel_by_value11DataElement)
        /*0044*/ 	.word	0x00000010


	//----- nvinfo : EIATTR_MIN_STACK_SIZE
	.align		4
.L_14:
        /*0048*/ 	.byte	0x04, 0x12
        /*004a*/ 	.short	(.L_16 - .L_15)
	.align		4
.L_15:
        /*004c*/ 	.word	index@(_Z15Kernel_by_value11DataElement)
        /*0050*/ 	.word	0x00000010


	//----- nvinfo : EIATTR_MIN_STACK_SIZE
	.align		4
.L_16:
        /*0054*/ 	.byte	0x04, 0x12
        /*0056*/ 	.short	(.L_18 - .L_17)
	.align		4
.L_17:
        /*0058*/ 	.word	index@(_Z13Kernel_by_refR11DataElement)
        /*005c*/ 	.word	0x00000010


	//----- nvinfo : EIATTR_MIN_STACK_SIZE
	.align		4
.L_18:
        /*0060*/ 	.byte	0x04, 0x12
        /*0062*/ 	.short	(.L_20 - .L_19)
	.align		4
.L_19:
        /*0064*/ 	.word	index@(_Z17Kernel_by_pointerP11DataElement)
        /*0068*/ 	.word	0x00000010
.L_20:


//--------------------- .nv.compat                --------------------------
	.section	.nv.compat,"",@"SHT_CUDA_COMPAT_INFO"
	.align	4
        /*0000*/ 	.byte	0x02, 0x09, 0x00, 0x00, 0x02, 0x02, 0x01, 0x00, 0x02, 0x05, 0x05, 0x00, 0x03, 0x07, 0x01, 0x01
        /*0010*/ 	.byte	0x02, 0x03, 0x00, 0x00, 0x02, 0x06, 0x01, 0x00, 0x04, 0x0b, 0x08, 0x00, 0x09, 0x00, 0x00, 0x00
        /*0020*/ 	.byte	0x00, 0x00, 0x00, 0x00


//--------------------- .nv.info._Z15Kernel_by_value11DataElement --------------------------
	.section	.nv.info._Z15Kernel_by_value11DataElement,"",@"SHT_CUDA_INFO"
	.sectionflags	@""
	.align	4


	//----- nvinfo : EIATTR_CUDA_API_VERSION
	.align		4
        /*0000*/ 	.byte	0x04, 0x37
        /*0002*/ 	.short	(.L_22 - .L_21)
.L_21:
        /*0004*/ 	.word	0x00000082


	//----- nvinfo : EIATTR_KPARAM_INFO
	.align		4
.L_22:
        /*0008*/ 	.byte	0x04, 0x17
        /*000a*/ 	.short	(.L_24 - .L_23)
.L_23:
        /*000c*/ 	.word	0x00000000
        /*0010*/ 	.short	0x0000
        /*0012*/ 	.short	0x0000
        /*0014*/ 	.byte	0x00, 0xf0, 0x81, 0x00


	//----- nvinfo : EIATTR_SPARSE_MMA_MASK
	.align		4
.L_24:
        /*0018*/ 	.byte	0x03, 0x50
        /*001a*/ 	.short	0x0000


	//----- nvinfo : EIATTR_MAXREG_COUNT
	.align		4
        /*001c*/ 	.byte	0x03, 0x1b
        /*001e*/ 	.short	0x00ff


	//----- nvinfo : EIATTR_EXTERNS
	.align		4
        /*0020*/ 	.byte	0x04, 0x0f
        /*0022*/ 	.short	(.L_26 - .L_25)


	//   ....[0]....
	.align		4
.L_25:
        /*0024*/ 	.word	index@(vprintf)


	//----- nvinfo : EIATTR_MERCURY_ISA_VERSION
	.align		4
.L_26:
        /*0028*/ 	.byte	0x03, 0x5f
        /*002a*/ 	.short	0x0101


	//----- nvinfo : EIATTR_VRC_CTA_INIT_COUNT
	.align		4
        /*002c*/ 	.byte	0x02, 0x4a
	.zero		1
	.zero		1


	//----- nvinfo : EIATTR_SYSCALL_OFFSETS
	.align		4
        /*0030*/ 	.byte	0x04, 0x46
        /*0032*/ 	.short	(.L_28 - .L_27)


	//   ....[0]....
.L_27:
        /*0034*/ 	.word	0x00000110


	//----- nvinfo : EIATTR_EXIT_INSTR_OFFSETS
	.align		4
.L_28:
        /*0038*/ 	.byte	0x04, 0x1c
        /*003a*/ 	.short	(.L_30 - .L_29)


	//   ....[0]....
.L_29:
        /*003c*/ 	.word	0x00000150


	//----- nvinfo : EIATTR_CBANK_PARAM_SIZE
	.align		4
.L_30:
        /*0040*/ 	.byte	0x03, 0x19
        /*0042*/ 	.short	0x0020


	//----- nvinfo : EIATTR_PARAM_CBANK
	.align		4
        /*0044*/ 	.byte	0x04, 0x0a
        /*0046*/ 	.short	(.L_32 - .L_31)
	.align		4
.L_31:
        /*0048*/ 	.word	index@(.nv.constant0._Z15Kernel_by_value11DataElement)
        /*004c*/ 	.short	0x0380
        /*004e*/ 	.short	0x0020


	//----- nvinfo : EIATTR_SW_WAR
	.align		4
.L_32:
        /*0050*/ 	.byte	0x04, 0x36
        /*0052*/ 	.short	(.L_34 - .L_33)
.L_33:
        /*0054*/ 	.word	0x00000008
.L_34:


//--------------------- .nv.info._Z13Kernel_by_refR11DataElement --------------------------
	.section	.nv.info._Z13Kernel_by_refR11DataElement,"",@"SHT_CUDA_INFO"
	.sectionflags	@""
	.align	4


	//----- nvinfo : EIATTR_CUDA_API_VERSION
	.align		4
        /*0000*/ 	.byte	0x04, 0x37
        /*0002*/ 	.short	(.L_36 - .L_35)
.L_35:
        /*0004*/ 	.word	0x00000082


	//----- nvinfo : EIATTR_KPARAM_INFO
	.align		4
.L_36:
        /*0008*/ 	.byte	0x04, 0x17
        /*000a*/ 	.short	(.L_38 - .L_37)
.L_37:
        /*000c*/ 	.word	0x00000000
        /*0010*/ 	.short	0x0000
        /*0012*/ 	.short	0x0000
        /*0014*/ 	.byte	0x00, 0xf5, 0x21, 0x00


	//----- nvinfo : EIATTR_SPARSE_MMA_MASK
	.align		4
.L_38:
        /*0018*/ 	.byte	0x03, 0x50
        /*001a*/ 	.short	0x0000


	//----- nvinfo : EIATTR_MAXREG_COUNT
	.align		4
        /*001c*/ 	.byte	0x03, 0x1b
        /*001e*/ 	.short	0x00ff


	//----- nvinfo : EIATTR_EXTERNS
	.align		4
        /*0020*/ 	.byte	0x04, 0x0f
        /*0022*/ 	.short	(.L_40 - .L_39)


	//   ....[0]....
	.align		4
.L_39:
        /*0024*/ 	.word	index@(vprintf)


	//----- nvinfo : EIATTR_MERCURY_ISA_VERSION
	.align		4
.L_40:
        /*0028*/ 	.byte	0x03, 0x5f
        /*002a*/ 	.short	0x0101


	//----- nvinfo : EIATTR_VRC_CTA_INIT_COUNT
	.align		4
        /*002c*/ 	.byte	0x02, 0x4a
	.zero		1
	.zero		1


	//----- nvinfo : EIATTR_SYSCALL_OFFSETS
	.align		4
        /*0030*/ 	.byte	0x04, 0x46
        /*0032*/ 	.short	(.L_42 - .L_41)


	//   ....[0]....
.L_41:
        /*0034*/ 	.word	0x00000120


	//----- nvinfo : EIATTR_EXIT_INSTR_OFFSETS
	.align		4
.L_42:
        /*0038*/ 	.byte	0x04, 0x1c
        /*003a*/ 	.short	(.L_44 - .L_43)


	//   ....[0]....
.L_43:
        /*003c*/ 	.word	0x000001a0


	//----- nvinfo : EIATTR_CBANK_PARAM_SIZE
	.align		4
.L_44:
        /*0040*/ 	.byte	0x03, 0x19
        /*0042*/ 	.short	0x0008


	//----- nvinfo : EIATTR_PARAM_CBANK
	.align		4
        /*0044*/ 	.byte	0x04, 0x0a
        /*0046*/ 	.short	(.L_46 - .L_45)
	.align		4
.L_45:
        /*0048*/ 	.word	index@(.nv.constant0._Z13Kernel_by_refR11DataElement)
        /*004c*/ 	.short	0x0380
        /*004e*/ 	.short	0x0008


	//----- nvinfo : EIATTR_SW_WAR
	.align		4
.L_46:
        /*0050*/ 	.byte	0x04, 0x36
        /*0052*/ 	.short	(.L_48 - .L_47)
.L_47:
        /*0054*/ 	.word	0x00000008
.L_48:


//--------------------- .nv.info._Z17Kernel_by_pointerP11DataElement --------------------------
	.section	.nv.info._Z17Kernel_by_pointerP11DataElement,"",@"SHT_CUDA_INFO"
	.sectionflags	@""
	.align	4


	//----- nvinfo : EIATTR_CUDA_API_VERSION
	.align		4
        /*0000*/ 	.byte	0x04, 0x37
        /*0002*/ 	.short	(.L_50 - .L_49)
.L_49:
        /*0004*/ 	.word	0x00000082


	//----- nvinfo : EIATTR_KPARAM_INFO
	.align		4
.L_50:
        /*0008*/ 	.byte	0x04, 0x17
        /*000a*/ 	.short	(.L_52 - .L_51)
.L_51:
        /*000c*/ 	.word	0x00000000
        /*0010*/ 	.short	0x0000
        /*0012*/ 	.short	0x0000
        /*0014*/ 	.byte	0x00, 0xf5, 0x21, 0x00


	//----- nvinfo : EIATTR_SPARSE_MMA_MASK
	.align		4
.L_52:
        /*0018*/ 	.byte	0x03, 0x50
        /*001a*/ 	.short	0x0000


	//----- nvinfo : EIATTR_MAXREG_COUNT
	.align		4
        /*001c*/ 	.byte	0x03, 0x1b
        /*001e*/ 	.short	0x00ff


	//----- nvinfo : EIATTR_EXTERNS
	.align		4
        /*0020*/ 	.byte	0x04, 0x0f
        /*0022*/ 	.short	(.L_54 - .L_53)


	//   ....[0]....
	.align		4
.L_53:
        /*0024*/ 	.word	index@(vprintf)


	//----- nvinfo : EIATTR_MERCURY_ISA_VERSION
	.align		4
.L_54:
        /*0028*/ 	.byte	0x03, 0x5f
        /*002a*/ 	.short	0x0101


	//----- nvinfo : EIATTR_VRC_CTA_INIT_COUNT
	.align		4
        /*002c*/ 	.byte	0x02, 0x4a
	.zero		1
	.zero		1


	//----- nvinfo : EIATTR_SYSCALL_OFFSETS
	.align		4
        /*0030*/ 	.byte	0x04, 0x46
        /*0032*/ 	.short	(.L_56 - .L_55)


	//   ....[0]....
.L_55:
        /*0034*/ 	.word	0x00000120


	//----- nvinfo : EIATTR_EXIT_INSTR_OFFSETS
	.align		4
.L_56:
        /*0038*/ 	.byte	0x04, 0x1c
        /*003a*/ 	.short	(.L_58 - .L_57)


	//   ....[0]....
.L_57:
        /*003c*/ 	.word	0x000001a0


	//----- nvinfo : EIATTR_CBANK_PARAM_SIZE
	.align		4
.L_58:
        /*0040*/ 	.byte	0x03, 0x19
        /*0042*/ 	.short	0x0008


	//----- nvinfo : EIATTR_PARAM_CBANK
	.align		4
        /*0044*/ 	.byte	0x04, 0x0a
        /*0046*/ 	.short	(.L_60 - .L_59)
	.align		4
.L_59:
        /*0048*/ 	.word	index@(.nv.constant0._Z17Kernel_by_pointerP11DataElement)
        /*004c*/ 	.short	0x0380
        /*004e*/ 	.short	0x0008


	//----- nvinfo : EIATTR_SW_WAR
	.align		4
.L_60:
        /*0050*/ 	.byte	0x04, 0x36
        /*0052*/ 	.short	(.L_62 - .L_61)
.L_61:
        /*0054*/ 	.word	0x00000008
.L_62:


//--------------------- .nv.callgraph             --------------------------
	.section	.nv.callgraph,"",@"SHT_CUDA_CALLGRAPH"
	.align	4
	.sectionentsize	8
	.align		4
        /*0000*/ 	.word	0x00000000
	.align		4
        /*0004*/ 	.word	0xffffffff
	.align		4
        /*0008*/ 	.word	index@(_Z15Kernel_by_value11DataElement)
	.align		4
        /*000c*/ 	.word	index@(vprintf)
	.align		4
        /*0010*/ 	.word	index@(_Z13Kernel_by_refR11DataElement)
	.align		4
        /*0014*/ 	.word	index@(vprintf)
	.align		4
        /*0018*/ 	.word	index@(_Z17Kernel_by_pointerP11DataElement)
	.align		4
        /*001c*/ 	.word	index@(vprintf)
	.align		4
        /*0020*/ 	.word	0x00000000
	.align		4
        /*0024*/ 	.word	0xfffffffe
	.align		4
        /*0028*/ 	.word	0x00000000
	.align		4
        /*002c*/ 	.word	0xfffffffd
	.align		4
        /*0030*/ 	.word	0x00000000
	.align		4
        /*0034*/ 	.word	0xfffffffc


//--------------------- .nv.constant4             --------------------------
	.section	.nv.constant4,"a",@progbits
	.align	8
	.align		8
.nv.constant4:
        /*0000*/ 	.dword	vprintf
	.align		8
        /*0008*/ 	.dword	$str
	.align		8
        /*0010*/ 	.dword	$str$1
	.align		8
        /*0018*/ 	.dword	$str$2


//--------------------- .text._Z15Kernel_by_value11DataElement --------------------------
	.section	.text._Z15Kernel_by_value11DataElement,"ax",@progbits
	.align	128
        .global         _Z15Kernel_by_value11DataElement
        .type           _Z15Kernel_by_value11DataElement,@function
        .size           _Z15Kernel_by_value11DataElement,(.L_x_6 - _Z15Kernel_by_value11DataElement)
        .other          _Z15Kernel_by_value11DataElement,@"STO_CUDA_ENTRY STV_DEFAULT"
_Z15Kernel_by_value11DataElement:
.text._Z15Kernel_by_value11DataElement:
[----:B------:R-:W0:Y:S08]  /*0000*/  LDC R1, c[0x0][0x37c] ;  /* 0x0000df00ff017b82 */ /* 0x000e300000000800 */
[----:B------:R-:W1:Y:S01]  /*0010*/  LDC.64 R8, c[0x0][0x390] ;  /* 0x0000e400ff087b82 */ /* 0x000e620000000a00 */
[----:B0-----:R-:W-:Y:S01]  /*0020*/  VIADD R1, R1, 0xfffffff0 ;  /* 0xfffffff001017836 */ /* 0x001fe20000000000 */
[----:B------:R-:W-:Y:S01]  /*0030*/  MOV R0, 0x0 ;  /* 0x0000000000007802 */ /* 0x000fe20000000f00 */
[----:B------:R-:W0:Y:S01]  /*0040*/  LDCU UR4, c[0x0][0x2f8] ;  /* 0x00005f00ff0477ac */ /* 0x000e220008000800 */
[----:B------:R-:W2:Y:S04]  /*0050*/  LDCU.64 UR6, c[0x4][0x18] ;  /* 0x01000300ff0677ac */ /* 0x000ea80008000a00 */
[----:B------:R-:W3:Y:S01]  /*0060*/  LDC R10, c[0x0][0x398] ;  /* 0x0000e600ff0a7b82 */ /* 0x000ee20000000800 */
[----:B------:R-:W4:Y:S01]  /*0070*/  LDCU UR5, c[0x0][0x2fc] ;  /* 0x00005f80ff0577ac */ /* 0x000f220008000800 */
[----:B------:R-:W5:Y:S06]  /*0080*/  LDCU.64 UR36, c[0x0][0x358] ;  /* 0x00006b00ff2477ac */ /* 0x000f6c0008000a00 */
[----:B------:R3:W5:Y:S01]  /*0090*/  LDC.64 R2, c[0x4][R0] ;  /* 0x0100000000027b82 */ /* 0x0007620000000a00 */
[----:B0-----:R-:W-:Y:S01]  /*00a0*/  IADD3 R6, P0, PT, R1, UR4, RZ ;  /* 0x0000000401067c10 */ /* 0x001fe2000ff1e0ff */
[----:B-1----:R0:W-:Y:S01]  /*00b0*/  STL.64 [R1], R8 ;  /* 0x0000000801007387 */ /* 0x0021e20000100a00 */
[----:B--2---:R-:W-:Y:S01]  /*00c0*/  IMAD.U32 R4, RZ, RZ, UR6 ;  /* 0x00000006ff047e24 */ /* 0x004fe2000f8e00ff */
[----:B------:R-:W-:-:S02]  /*00d0*/  MOV R5, UR7 ;  /* 0x0000000700057c02 */ /* 0x000fc40008000f00 */
[----:B----4-:R-:W-:Y:S01]  /*00e0*/  IMAD.X R7, RZ, RZ, UR5, P0 ;  /* 0x00000005ff077e24 */ /* 0x010fe200080e06ff */
[----:B---3--:R0:W-:Y:S07]  /*00f0*/  STL [R1+0x8], R10 ;  /* 0x0000080a01007387 */ /* 0x0081ee0000100800 */
[----:B------:R-:W-:-:S07]  /*0100*/  LEPC R20, `(.L_x_0) ;  /* 0x000000001014794e */ /* 0x000fce0000000000 */
[----:B0----5:R-:W-:Y:S05]  /*0110*/  CALL.ABS.NOINC R2 ;  /* 0x0000000002007343 */ /* 0x021fea0003c00000 */
.L_x_0:
[----:B------:R-:W0:Y:S01]  /*0120*/  LDC.64 R2, c[0x0][0x390] ;  /* 0x0000e400ff027b82 */ /* 0x000e220000000a00 */
[----:B------:R-:W-:-:S05]  /*0130*/  HFMA2 R0, -RZ, RZ, 0, 7.03334808349609375e-06 ;  /* 0x00000076ff007431 */ /* 0x000fca00000001ff */
[----:B0-----:R-:W-:Y:S01]  /*0140*/  STG.E.U8 desc[UR36][R2.64], R0 ;  /* 0x0000000002007986 */ /* 0x001fe2000c101124 */
[----:B------:R-:W-:Y:S05]  /*0150*/  EXIT ;  /* 0x000000000000794d */ /* 0x000fea0003800000 */
.L_x_1:
[----:B------:R-:W-:-:S00]  /*0160*/  BRA `(.L_x_1) ;  /* 0xfffffffc00fc7947 */ /* 0x000fc0000383ffff */
[----:B------:R-:W-:-:S00]  /*0170*/  NOP ;  /* 0x0000000000007918 */ /* 0x000fc00000000000 */
        /* <DEDUP_REMOVED lines=8> */
.L_x_6:


//--------------------- .text._Z13Kernel_by_refR11DataElement --------------------------
	.section	.text._Z13Kernel_by_refR11DataElement,"ax",@progbits
	.align	128
        .global         _Z13Kernel_by_refR11DataElement
        .type           _Z13Kernel_by_refR11DataElement,@function
        .size           _Z13Kernel_by_refR11DataElement,(.L_x_7 - _Z13Kernel_by_refR11DataElement)
        .other          _Z13Kernel_by_refR11DataElement,@"STO_CUDA_ENTRY STV_DEFAULT"
_Z13Kernel_by_refR11DataElement:
.text._Z13Kernel_by_refR11DataElement:
[----:B------:R-:W0:Y:S08]  /*0000*/  LDC R1, c[0x0][0x37c] ;  /* 0x0000df00ff017b82 */ /* 0x000e300000000800 */
[----:B------:R-:W1:Y:S01]  /*0010*/  LDC.64 R10, c[0x0][0x380] ;  /* 0x0000e000ff0a7b82 */ /* 0x000e620000000a00 */
[----:B------:R-:W1:Y:S01]  /*0020*/  LDCU.64 UR36, c[0x0][0x358] ;  /* 0x00006b00ff2477ac */ /* 0x000e620008000a00 */
[----:B0-----:R-:W-:Y:S01]  /*0030*/  VIADD R1, R1, 0xfffffff0 ;  /* 0xfffffff001017836 */ /* 0x001fe20000000000 */
[----:B------:R-:W0:Y:S01]  /*0040*/  LDCU UR4, c[0x0][0x2f8] ;  /* 0x00005f00ff0477ac */ /* 0x000e220008000800 */
[----:B------:R-:W2:Y:S01]  /*0050*/  LDCU.64 UR6, c[0x4][0x10] ;  /* 0x01000200ff0677ac */ /* 0x000ea20008000a00 */
[----:B-1----:R-:W3:Y:S04]  /*0060*/  LDG.E.64 R2, desc[UR36][R10.64+0x10] ;  /* 0x000010240a027981 */ /* 0x002ee8000c1e1b00 */
[----:B------:R-:W4:Y:S01]  /*0070*/  LDG.E R0, desc[UR36][R10.64+0x18] ;  /* 0x000018240a007981 */ /* 0x000f22000c1e1900 */
[----:B------:R-:W-:Y:S01]  /*0080*/  MOV R8, 0x0 ;  /* 0x0000000000087802 */ /* 0x000fe20000000f00 */
[----:B------:R-:W1:Y:S01]  /*0090*/  LDCU UR5, c[0x0][0x2fc] ;  /* 0x00005f80ff0577ac */ /* 0x000e620008000800 */
[----:B0-----:R-:W-:Y:S01]  /*00a0*/  IADD3 R6, P0, PT, R1, UR4, RZ ;  /* 0x0000000401067c10 */ /* 0x001fe2000ff1e0ff */
[----:B--2---:R-:W-:Y:S01]  /*00b0*/  IMAD.U32 R4, RZ, RZ, UR6 ;  /* 0x00000006ff047e24 */ /* 0x004fe2000f8e00ff */
[----:B------:R-:W-:-:S02]  /*00c0*/  MOV R5, UR7 ;  /* 0x0000000700057c02 */ /* 0x000fc40008000f00 */
[----:B------:R-:W0:Y:S01]  /*00d0*/  LDC.64 R8, c[0x4][R8] ;  /* 0x0100000008087b82 */ /* 0x000e220000000a00 */
[----:B-1----:R-:W-:Y:S01]  /*00e0*/  IMAD.X R7, RZ, RZ, UR5, P0 ;  /* 0x00000005ff077e24 */ /* 0x002fe200080e06ff */
[----:B---3--:R1:W-:Y:S04]  /*00f0*/  STL.64 [R1], R2 ;  /* 0x0000000201007387 */ /* 0x0083e80000100a00 */
[----:B0---4-:R1:W-:Y:S03]  /*0100*/  STL [R1+0x8], R0 ;  /* 0x0000080001007387 */ /* 0x0113e60000100800 */
[----:B------:R-:W-:-:S07]  /*0110*/  LEPC R20, `(.L_x_2) ;  /* 0x000000001014794e */ /* 0x000fce0000000000 */
[----:B-1----:R-:W-:Y:S05]  /*0120*/  CALL.ABS.NOINC R8 ;  /* 0x0000000008007343 */ /* 0x002fea0003c00000 */
.L_x_2:
[----:B------:R-:W0:Y:S02]  /*0130*/  LDC.64 R4, c[0x0][0x380] ;  /* 0x0000e000ff047b82 */ /* 0x000e240000000a00 */
[----:B0-----:R-:W2:Y:S01]  /*0140*/  LDG.E.64 R2, desc[UR36][R4.64+0x10] ;  /* 0x0000102404027981 */ /* 0x001ea2000c1e1b00 */
[----:B------:R-:W-:-:S05]  /*0150*/  HFMA2 R6, -RZ, RZ, 0, 6.79492950439453125e-06 ;  /* 0x00000072ff067431 */ /* 0x000fca00000001ff */
[----:B--2---:R-:W-:Y:S04]  /*0160*/  ST.E.U8 desc[UR36][R2.64], R6 ;  /* 0x0000000602007985 */ /* 0x004fe8000c101124 */
[----:B------:R-:W2:Y:S02]  /*0170*/  LDG.E R0, desc[UR36][R4.64+0x18] ;  /* 0x0000182404007981 */ /* 0x000ea4000c1e1900 */
[----:B--2---:R-:W-:-:S05]  /*0180*/  VIADD R7, R0, 0x1 ;  /* 0x0000000100077836 */ /* 0x004fca0000000000 */
[----:B------:R-:W-:Y:S01]  /*0190*/  STG.E desc[UR36][R4.64+0x18], R7 ;  /* 0x0000180704007986 */ /* 0x000fe2000c101924 */
[----:B------:R-:W-:Y:S05]  /*01a0*/  EXIT ;  /* 0x000000000000794d */ /* 0x000fea0003800000 */
.L_x_3:
        /* <DEDUP_REMOVED lines=13> */
.L_x_7:


//--------------------- .text._Z17Kernel_by_pointerP11DataElement --------------------------
	.section	.text._Z17Kernel_by_pointerP11DataElement,"ax",@progbits
	.align	128
        .global         _Z17Kernel_by_pointerP11DataElement
        .type           _Z17Kernel_by_pointerP11DataElement,@function
        .size           _Z17Kernel_by_pointerP11DataElement,(.L_x_8 - _Z17Kernel_by_pointerP11DataElement)
        .other          _Z17Kernel_by_pointerP11DataElement,@"STO_CUDA_ENTRY STV_DEFAULT"
_Z17Kernel_by_pointerP11DataElement:
.text._Z17Kernel_by_pointerP11DataElement:
        /* <DEDUP_REMOVED lines=19> */
.L_x_4:
[----:B------:R-:W0:Y:S02]  /*0130*/  LDC.64 R4, c[0x0][0x380] ;  /* 0x0000e000ff047b82 */ /* 0x000e240000000a00 */
[----:B0-----:R-:W2:Y:S01]  /*0140*/  LDG.E.64 R2, desc[UR36][R4.64+0x10] ;  /* 0x0000102404027981 */ /* 0x001ea2000c1e1b00 */
[----:B------:R-:W-:-:S05]  /*0150*/  HFMA2 R6, -RZ, RZ, 0, 6.67572021484375e-06 ;  /* 0x00000070ff067431 */ /* 0x000fca00000001ff */
[----:B--2---:R-:W-:Y:S04]  /*0160*/  ST.E.U8 desc[UR36][R2.64], R6 ;  /* 0x0000000602007985 */ /* 0x004fe8000c101124 */
[----:B------:R-:W2:Y:S02]  /*0170*/  LDG.E R0, desc[UR36][R4.64+0x18] ;  /* 0x0000182404007981 */ /* 0x000ea4000c1e1900 */
[----:B--2---:R-:W-:-:S05]  /*0180*/  VIADD R7, R0, 0x1 ;  /* 0x0000000100077836 */ /* 0x004fca0000000000 */
[----:B------:R-:W-:Y:S01]  /*0190*/  STG.E desc[UR36][R4.64+0x18], R7 ;  /* 0x0000180704007986 */ /* 0x000fe2000c101924 */
[----:B------:R-:W-:Y:S05]  /*01a0*/  EXIT ;  /* 0x000000000000794d */ /* 0x000fea0003800000 */
.L_x_5:
        /* <DEDUP_REMOVED lines=13> */
.L_x_8:


//--------------------- .nv.global.init           --------------------------
	.section	.nv.global.init,"aw",@progbits
.nv.global.init:
	.type		$str$1,@object
	.size		$str$1,($str$2 - $str$1)
$str$1:
        /*0000*/ 	.byte	0x4f, 0x6e, 0x20, 0x64, 0x65, 0x76, 0x69, 0x63, 0x65, 0x20, 0x62, 0x79, 0x20, 0x72, 0x65, 0x66
        /*0010*/ 	.byte	0x3a, 0x20, 0x6e, 0x61, 0x6d, 0x65, 0x3d, 0x25, 0x73, 0x2c, 0x20, 0x76, 0x61, 0x6c, 0x75, 0x65
        /*0020*/ 	.byte	0x3d, 0x25, 0x64, 0x0a, 0x00
	.type		$str$2,@object
	.size		$str$2,($str - $str$2)
$str$2:
        /*0025*/ 	.byte	0x4f, 0x6e, 0x20, 0x64, 0x65, 0x76, 0x69, 0x63, 0x65, 0x20, 0x62, 0x79, 0x20, 0x76, 0x61, 0x6c
        /*0035*/ 	.byte	0x75, 0x65, 0x3a, 0x20, 0x6e, 0x61, 0x6d, 0x65, 0x3d, 0x25, 0x73, 0x2c, 0x20, 0x76, 0x61, 0x6c
        /*0045*/ 	.byte	0x75, 0x65, 0x3d, 0x25, 0x64, 0x0a, 0x00
	.type		$str,@object
	.size		$str,(.L_0 - $str)
$str:
        /*004c*/ 	.byte	0x4f, 0x6e, 0x20, 0x64, 0x65, 0x76, 0x69, 0x63, 0x65, 0x20, 0x62, 0x79, 0x20, 0x70, 0x6f, 0x69
        /*005c*/ 	.byte	0x6e, 0x74, 0x65, 0x72, 0x3a, 0x20, 0x6e, 0x61, 0x6d, 0x65, 0x3d, 0x25, 0x73, 0x2c, 0x20, 0x76
        /*006c*/ 	.byte	0x61, 0x6c, 0x75, 0x65, 0x3d, 0x25, 0x64, 0x0a, 0x00
.L_0:


//--------------------- .nv.shared.reserved.0     --------------------------
	.section	.nv.shared.reserved.0,"aw",@nobits
	.weak		__nv_reservedSMEM_offset_0_alias
	.size		__nv_reservedSMEM_offset_0_alias, 0, 64
	.other		__nv_reservedSMEM_offset_0_alias,@"STO_CUDA_RESERVED_SHARED STV_DEFAULT"
__nv_reservedSMEM_offset_0_alias:
	.zero		0
	.zero		64


//--------------------- .nv.constant0._Z15Kernel_by_value11DataElement --------------------------
	.section	.nv.constant0._Z15Kernel_by_value11DataElement,"a",@progbits
	.sectionflags	@""
	.align	4
.nv.constant0._Z15Kernel_by_value11DataElement:
	.zero		928


//--------------------- .nv.constant0._Z13Kernel_by_refR11DataElement --------------------------
	.section	.nv.constant0._Z13Kernel_by_refR11DataElement,"a",@progbits
	.sectionflags	@""
	.align	4
.nv.constant0._Z13Kernel_by_refR11DataElement:
	.zero		904


//--------------------- .nv.constant0._Z17Kernel_by_pointerP11DataElement --------------------------
	.section	.nv.constant0._Z17Kernel_by_pointerP11DataElement,"a",@progbits
	.sectionflags	@""
	.align	4
.nv.constant0._Z17Kernel_by_pointerP11DataElement:
	.zero		904


//--------------------- SYMBOLS --------------------------

	.type		.nv.reservedSmem.offset0,@object
	.size		.nv.reservedSmem.offset0,0x4
	.type		vprintf,@function
